	.headerflags	@"EF_CUDA_TEXMODE_UNIFIED EF_CUDA_64BIT_ADDRESS EF_CUDA_SM86 EF_CUDA_VIRTUAL_SM(EF_CUDA_SM86)"
	.elftype	@"ET_EXEC"


//--------------------- .nv.info                  --------------------------
	.section	.nv.info,"",@"SHT_CUDA_INFO"
	.align	4


	//----- nvinfo : EIATTR_REGCOUNT
	.align		4
        /*0000*/ 	.byte	0x04, 0x2f
        /*0002*/ 	.short	(.L_2 - .L_1)
	.align		4
.L_1:
        /*0004*/ 	.word	index@(triton_per_fused__to_copy_add_gt_log_mean_mse_loss_mul_neg_sub_sum_where_6)
        /*0008*/ 	.word	0x00000021


	//----- nvinfo : EIATTR_MIN_STACK_SIZE
	.align		4
.L_2:
        /*000c*/ 	.byte	0x04, 0x12
        /*000e*/ 	.short	(.L_4 - .L_3)
	.align		4
.L_3:
        /*0010*/ 	.word	index@(triton_per_fused__to_copy_add_gt_log_mean_mse_loss_mul_neg_sub_sum_where_6)
        /*0014*/ 	.word	0x00000000


	//----- nvinfo : EIATTR_FRAME_SIZE
	.align		4
.L_4:
        /*0018*/ 	.byte	0x04, 0x11
        /*001a*/ 	.short	(.L_6 - .L_5)
	.align		4
.L_5:
        /*001c*/ 	.word	index@(triton_per_fused__to_copy_add_gt_log_mean_mse_loss_mul_neg_sub_sum_where_6)
        /*0020*/ 	.word	0x00000000


	//----- nvinfo : EIATTR_MIN_STACK_SIZE
	.align		4
.L_6:
        /*0024*/ 	.byte	0x04, 0x12
        /*0026*/ 	.short	(.L_8 - .L_7)
	.align		4
.L_7:
        /*0028*/ 	.word	index@(triton_per_fused__to_copy_add_gt_log_mean_mse_loss_mul_neg_sub_sum_where_6)
        /*002c*/ 	.word	0x00000000
.L_8:


//--------------------- .nv.info.triton_per_fused__to_copy_add_gt_log_mean_mse_loss_mul_neg_sub_sum_where_6 --------------------------
	.section	.nv.info.triton_per_fused__to_copy_add_gt_log_mean_mse_loss_mul_neg_sub_sum_where_6,"",@"SHT_CUDA_INFO"
	.sectionflags	@""
	.align	4


	//----- nvinfo : EIATTR_CUDA_API_VERSION
	.align		4
        /*0000*/ 	.byte	0x04, 0x37
        /*0002*/ 	.short	(.L_10 - .L_9)
.L_9:
        /*0004*/ 	.word	0x0000007c


	//----- nvinfo : EIATTR_SW2861232_WAR
	.align		4
.L_10:
        /*0008*/ 	.byte	0x01, 0x35
	.zero		2


	//----- nvinfo : EIATTR_PARAM_CBANK
	.align		4
        /*000c*/ 	.byte	0x04, 0x0a
        /*000e*/ 	.short	(.L_12 - .L_11)
	.align		4
.L_11:
        /*0010*/ 	.word	index@(.nv.constant0.triton_per_fused__to_copy_add_gt_log_mean_mse_loss_mul_neg_sub_sum_where_6)
        /*0014*/ 	.short	0x0160
        /*0016*/ 	.short	0x0030


	//----- nvinfo : EIATTR_CBANK_PARAM_SIZE
	.align		4
.L_12:
        /*0018*/ 	.byte	0x03, 0x19
        /*001a*/ 	.short	0x0030


	//----- nvinfo : EIATTR_KPARAM_INFO
	.align		4
        /*001c*/ 	.byte	0x04, 0x17
        /*001e*/ 	.short	(.L_14 - .L_13)
.L_13:
        /*0020*/ 	.word	0x00000000
        /*0024*/ 	.short	0x0005
        /*0026*/ 	.short	0x0028
        /*0028*/ 	.byte	0x00, 0xf4, 0x21, 0x00


	//----- nvinfo : EIATTR_KPARAM_INFO
	.align		4
.L_14:
        /*002c*/ 	.byte	0x04, 0x17
        /*002e*/ 	.short	(.L_16 - .L_15)
.L_15:
        /*0030*/ 	.word	0x00000000
        /*0034*/ 	.short	0x0004
        /*0036*/ 	.short	0x0020
        /*0038*/ 	.byte	0x00, 0xf0, 0x11, 0x00


	//----- nvinfo : EIATTR_KPARAM_INFO
	.align		4
.L_16:
        /*003c*/ 	.byte	0x04, 0x17
        /*003e*/ 	.short	(.L_18 - .L_17)
.L_17:
        /*0040*/ 	.word	0x00000000
        /*0044*/ 	.short	0x0003
        /*0046*/ 	.short	0x0018
        /*0048*/ 	.byte	0x00, 0xf4, 0x21, 0x00


	//----- nvinfo : EIATTR_KPARAM_INFO
	.align		4
.L_18:
        /*004c*/ 	.byte	0x04, 0x17
        /*004e*/ 	.short	(.L_20 - .L_19)
.L_19:
        /*0050*/ 	.word	0x00000000
        /*0054*/ 	.short	0x0002
        /*0056*/ 	.short	0x0010
        /*0058*/ 	.byte	0x00, 0xf4, 0x21, 0x00


	//----- nvinfo : EIATTR_KPARAM_INFO
	.align		4
.L_20:
        /*005c*/ 	.byte	0x04, 0x17
        /*005e*/ 	.short	(.L_22 - .L_21)
.L_21:
        /*0060*/ 	.word	0x00000000
        /*0064*/ 	.short	0x0001
        /*0066*/ 	.short	0x0008
        /*0068*/ 	.byte	0x00, 0xf4, 0x21, 0x00


	//----- nvinfo : EIATTR_KPARAM_INFO
	.align		4
.L_22:
        /*006c*/ 	.byte	0x04, 0x17
        /*006e*/ 	.short	(.L_24 - .L_23)
.L_23:
        /*0070*/ 	.word	0x00000000
        /*0074*/ 	.short	0x0000
        /*0076*/ 	.short	0x0000
        /*0078*/ 	.byte	0x00, 0xf4, 0x21, 0x00


	//----- nvinfo : EIATTR_MAXREG_COUNT
	.align		4
.L_24:
        /*007c*/ 	.byte	0x03, 0x1b
        /*007e*/ 	.short	0x00ff


	//----- nvinfo : EIATTR_COOP_GROUP_MASK_REGIDS
	.align		4
        /*0080*/ 	.byte	0x04, 0x29
        /*0082*/ 	.short	(.L_26 - .L_25)


	//   ....[0]....
.L_25:
        /*0084*/ 	.word	0xffffffff


	//   ....[1]....
        /*0088*/ 	.word	0xffffffff


	//   ....[2]....
        /*008c*/ 	.word	0xffffffff


	//   ....[3]....
        /*0090*/ 	.word	0xffffffff


	//   ....[4]....
        /*0094*/ 	.word	0xffffffff


	//   ....[5]....
        /*0098*/ 	.word	0xffffffff


	//   ....[6]....
        /*009c*/ 	.word	0xffffffff


	//   ....[7]....
        /*00a0*/ 	.word	0xffffffff


	//   ....[8]....
        /*00a4*/ 	.word	0xffffffff


	//   ....[9]....
        /*00a8*/ 	.word	0xffffffff


	//   ....[10]....
        /*00ac*/ 	.word	0xffffffff


	//   ....[11]....
        /*00b0*/ 	.word	0xffffffff


	//   ....[12]....
        /*00b4*/ 	.word	0xffffffff


	//   ....[13]....
        /*00b8*/ 	.word	0xffffffff


	//----- nvinfo : EIATTR_COOP_GROUP_INSTR_OFFSETS
	.align		4
.L_26:
        /*00bc*/ 	.byte	0x04, 0x28
        /*00be*/ 	.short	(.L_28 - .L_27)


	//   ....[0]....
.L_27:
        /*00c0*/ 	.word	0x00000790


	//   ....[1]....
        /*00c4*/ 	.word	0x000007b0


	//   ....[2]....
        /*00c8*/ 	.word	0x00000810


	//   ....[3]....
        /*00cc*/ 	.word	0x00000870


	//   ....[4]....
        /*00d0*/ 	.word	0x00000880


	//   ....[5]....
        /*00d4*/ 	.word	0x000008f0


	//   ....[6]....
        /*00d8*/ 	.word	0x00000910


	//   ....[7]....
        /*00dc*/ 	.word	0x00000970


	//   ....[8]....
        /*00e0*/ 	.word	0x000009a0


	//   ....[9]....
        /*00e4*/ 	.word	0x000009c0


	//   ....[10]....
        /*00e8*/ 	.word	0x000009d0


	//   ....[11]....
        /*00ec*/ 	.word	0x00000a00


	//   ....[12]....
        /*00f0*/ 	.word	0x00000aa0


	//   ....[13]....
        /*00f4*/ 	.word	0x00000af0


	//----- nvinfo : EIATTR_EXIT_INSTR_OFFSETS
	.align		4
.L_28:
        /*00f8*/ 	.byte	0x04, 0x1c
        /*00fa*/ 	.short	(.L_30 - .L_29)


	//   ....[0]....
.L_29:
        /*00fc*/ 	.word	0x00000b90


	//   ....[1]....
        /*0100*/ 	.word	0x00000bd0


	//----- nvinfo : EIATTR_REQNTID
	.align		4
.L_30:
        /*0104*/ 	.byte	0x04, 0x10
        /*0106*/ 	.short	(.L_32 - .L_31)
.L_31:
        /*0108*/ 	.word	0x00000080
        /*010c*/ 	.word	0x00000001
        /*0110*/ 	.word	0x00000001
.L_32:


//--------------------- .nv.callgraph             --------------------------
	.section	.nv.callgraph,"",@"SHT_CUDA_CALLGRAPH"
	.align	4
	.sectionentsize	8
	.align		4
        /*0000*/ 	.word	0x00000000
	.align		4
        /*0004*/ 	.word	0xffffffff
	.align		4
        /*0008*/ 	.word	0x00000000
	.align		4
        /*000c*/ 	.word	0xfffffffe
	.align		4
        /*0010*/ 	.word	0x00000000
	.align		4
        /*0014*/ 	.word	0xfffffffd
	.align		4
        /*0018*/ 	.word	0x00000000
	.align		4
        /*001c*/ 	.word	0xfffffffc


//--------------------- .nv.rel.action            --------------------------
	.section	.nv.rel.action,"",@"SHT_CUDA_RELOCINFO"
	.align	8
	.sectionentsize	8
        /*0000*/ 	.byte	0x73, 0x00, 0x00, 0x00, 0x00, 0x00, 0x00, 0x00, 0x00, 0x00, 0x00, 0x11, 0x25, 0x00, 0x05, 0x36


//--------------------- .nv.constant4             --------------------------
	.section	.nv.constant4,"a",@progbits
	.align	8
	.align		8
.nv.constant4:
        /*0000*/ 	.dword	_$_str


//--------------------- .nv.constant0.triton_per_fused__to_copy_add_gt_log_mean_mse_loss_mul_neg_sub_sum_where_6 --------------------------
	.section	.nv.constant0.triton_per_fused__to_copy_add_gt_log_mean_mse_loss_mul_neg_sub_sum_where_6,"a",@progbits
	.sectionflags	@""
	.align	4
.nv.constant0.triton_per_fused__to_copy_add_gt_log_mean_mse_loss_mul_neg_sub_sum_where_6:
	.zero		400


//--------------------- .text.triton_per_fused__to_copy_add_gt_log_mean_mse_loss_mul_neg_sub_sum_where_6 --------------------------
	.section	.text.triton_per_fused__to_copy_add_gt_log_mean_mse_loss_mul_neg_sub_sum_where_6,"ax",@progbits
	.sectionflags	@"SHF_BARRIERS=1"
	.sectioninfo	@"SHI_REGISTERS=33"
	.align	128
        .global         triton_per_fused__to_copy_add_gt_log_mean_mse_loss_mul_neg_sub_sum_where_6
        .type           triton_per_fused__to_copy_add_gt_log_mean_mse_loss_mul_neg_sub_sum_where_6,@function
        .size           triton_per_fused__to_copy_add_gt_log_mean_mse_loss_mul_neg_sub_sum_where_6,(.L_x_1 - triton_per_fused__to_copy_add_gt_log_mean_mse_loss_mul_neg_sub_sum_where_6)
        .other          triton_per_fused__to_copy_add_gt_log_mean_mse_loss_mul_neg_sub_sum_where_6,@"STO_CUDA_ENTRY STV_DEFAULT"
triton_per_fused__to_copy_add_gt_log_mean_mse_loss_mul_neg_sub_sum_where_6:
.text.triton_per_fused__to_copy_add_gt_log_mean_mse_loss_mul_neg_sub_sum_where_6:
[----:B------:R-:W-:Y:S02]  /*0000*/  MOV R1, c[0x0][0x28] ;  /* 0x00000a0000017a02 */ /* 0x000fe40000000f00 */
[----:B------:R-:W0:Y:S01]  /*0010*/  S2R R0, SR_TID.X ;  /* 0x0000000000007919 */ /* 0x000e220000002100 */
[----:B------:R-:W-:Y:S01]  /*0020*/  MOV R5, 0x4 ;  /* 0x0000000400057802 */ /* 0x000fe20000000f00 */
[----:B------:R-:W-:Y:S01]  /*0030*/  ULDC.64 UR4, c[0x0][0x118] ;  /* 0x0000460000047ab9 */ /* 0x000fe20000000a00 */
[----:B0-----:R-:W-:-:S04]  /*0040*/  SHF.L.U32 R4, R0, 0x2, RZ ;  /* 0x0000000200047819 */ /* 0x001fc800000006ff */
[----:B------:R-:W-:-:S05]  /*0050*/  LOP3.LUT R4, R4, 0x1fc, RZ, 0xc0, !PT ;  /* 0x000001fc04047812 */ /* 0x000fca00078ec0ff */
[----:B------:R-:W-:-:S06]  /*0060*/  IMAD.WIDE.U32 R8, R4, R5, c[0x0][0x168] ;  /* 0x00005a0004087625 */ /* 0x000fcc00078e0005 */
[----:B------:R-:W2:Y:S01]  /*0070*/  LDG.E.128 R8, [R8.64] ;  /* 0x0000000408087981 */ /* 0x000ea2000c1e1d00 */
[----:B------:R-:W-:-:S06]  /*0080*/  IMAD.WIDE.U32 R4, R4, R5, c[0x0][0x170] ;  /* 0x00005c0004047625 */ /* 0x000fcc00078e0005 */
[----:B------:R-:W3:Y:S01]  /*0090*/  LDG.E.128 R4, [R4.64] ;  /* 0x0000000404047981 */ /* 0x000ee2000c1e1d00 */
[----:B------:R-:W-:Y:S01]  /*00a0*/  MOV R24, 0x3e055027 ;  /* 0x3e05502700187802 */ /* 0x000fe20000000f00 */
[----:B--2---:R-:W-:Y:S01]  /*00b0*/  FADD R14, R9, 9.9999997473787516356e-06 ;  /* 0x3727c5ac090e7421 */ /* 0x004fe20000000000 */
[----:B------:R-:W-:Y:S01]  /*00c0*/  FADD R12, R8, 9.9999997473787516356e-06 ;  /* 0x3727c5ac080c7421 */ /* 0x000fe20000000000 */
[----:B------:R-:W-:Y:S01]  /*00d0*/  FADD R13, R10, 9.9999997473787516356e-06 ;  /* 0x3727c5ac0a0d7421 */ /* 0x000fe20000000000 */
[----:B------:R-:W-:Y:S02]  /*00e0*/  FADD R15, R11, 9.9999997473787516356e-06 ;  /* 0x3727c5ac0b0f7421 */ /* 0x000fe40000000000 */
[----:B------:R-:W-:Y:S02]  /*00f0*/  FSETP.GEU.AND P1, PT, R14, 1.175494350822287508e-38, PT ;  /* 0x008000000e00780b */ /* 0x000fe40003f2e000 */
[----:B------:R-:W-:Y:S02]  /*0100*/  FSETP.GEU.AND P0, PT, R12, 1.175494350822287508e-38, PT ;  /* 0x008000000c00780b */ /* 0x000fe40003f0e000 */
[----:B------:R-:W-:-:S02]  /*0110*/  FSETP.GEU.AND P2, PT, R13, 1.175494350822287508e-38, PT ;  /* 0x008000000d00780b */ /* 0x000fc40003f4e000 */
[----:B------:R-:W-:Y:S02]  /*0120*/  FSETP.GEU.AND P3, PT, R15, 1.175494350822287508e-38, PT ;  /* 0x008000000f00780b */ /* 0x000fe40003f6e000 */
[----:B------:R-:W-:Y:S02]  /*0130*/  FSEL R22, RZ, -23, P2 ;  /* 0xc1b80000ff167808 */ /* 0x000fe40001000000 */
[----:B------:R-:W-:-:S03]  /*0140*/  FSEL R25, RZ, -23, P3 ;  /* 0xc1b80000ff197808 */ /* 0x000fc60001800000 */
[----:B------:R-:W-:Y:S02]  /*0150*/  @!P1 FMUL R14, R14, 8388608 ;  /* 0x4b0000000e0e9820 */ /* 0x000fe40000400000 */
[----:B------:R-:W-:Y:S02]  /*0160*/  @!P0 FMUL R12, R12, 8388608 ;  /* 0x4b0000000c0c8820 */ /* 0x000fe40000400000 */
[----:B------:R-:W-:Y:S01]  /*0170*/  @!P2 FMUL R13, R13, 8388608 ;  /* 0x4b0000000d0da820 */ /* 0x000fe20000400000 */
[----:B------:R-:W-:Y:S01]  /*0180*/  IADD3 R16, R14, -0x3f2aaaab, RZ ;  /* 0xc0d555550e107810 */ /* 0x000fe20007ffe0ff */
[----:B------:R-:W-:Y:S01]  /*0190*/  @!P3 FMUL R15, R15, 8388608 ;  /* 0x4b0000000f0fb820 */ /* 0x000fe20000400000 */
[----:B------:R-:W-:Y:S02]  /*01a0*/  IADD3 R17, R12, -0x3f2aaaab, RZ ;  /* 0xc0d555550c117810 */ /* 0x000fe40007ffe0ff */
[----:B------:R-:W-:Y:S02]  /*01b0*/  LOP3.LUT R21, R16, 0xff800000, RZ, 0xc0, !PT ;  /* 0xff80000010157812 */ /* 0x000fe400078ec0ff */
[----:B------:R-:W-:-:S02]  /*01c0*/  FSEL R16, RZ, -23, P1 ;  /* 0xc1b80000ff107808 */ /* 0x000fc40000800000 */
[-C--:B------:R-:W-:Y:S02]  /*01d0*/  I2FP.F32.S32 R19, R21.reuse ;  /* 0x0000001500137245 */ /* 0x080fe40000201400 */
[----:B------:R-:W-:Y:S02]  /*01e0*/  IADD3 R18, R13, -0x3f2aaaab, RZ ;  /* 0xc0d555550d127810 */ /* 0x000fe40007ffe0ff */
[----:B------:R-:W-:Y:S01]  /*01f0*/  IADD3 R20, R14, -R21, RZ ;  /* 0x800000150e147210 */ /* 0x000fe20007ffe0ff */
[----:B------:R-:W-:Y:S01]  /*0200*/  FFMA.FTZ R16, R19, 1.1920928955078125e-07, R16 ;  /* 0x3400000013107823 */ /* 0x000fe20000010010 */
[----:B------:R-:W-:Y:S02]  /*0210*/  LOP3.LUT R19, R17, 0xff800000, RZ, 0xc0, !PT ;  /* 0xff80000011137812 */ /* 0x000fe400078ec0ff */
[----:B------:R-:W-:Y:S01]  /*0220*/  LOP3.LUT R26, R18, 0xff800000, RZ, 0xc0, !PT ;  /* 0xff800000121a7812 */ /* 0x000fe200078ec0ff */
[----:B------:R-:W-:Y:S01]  /*0230*/  FADD R20, R20, -1 ;  /* 0xbf80000014147421 */ /* 0x000fe20000000000 */
[----:B------:R-:W-:-:S02]  /*0240*/  FSEL R17, RZ, -23, P0 ;  /* 0xc1b80000ff117808 */ /* 0x000fc40000000000 */
[-C--:B------:R-:W-:Y:S02]  /*0250*/  I2FP.F32.S32 R18, R19.reuse ;  /* 0x0000001300127245 */ /* 0x080fe40000201400 */
[----:B------:R-:W-:Y:S02]  /*0260*/  IADD3 R23, R15, -0x3f2aaaab, RZ ;  /* 0xc0d555550f177810 */ /* 0x000fe40007ffe0ff */
[----:B------:R-:W-:Y:S01]  /*0270*/  I2FP.F32.S32 R21, R26 ;  /* 0x0000001a00157245 */ /* 0x000fe20000201400 */
[----:B------:R-:W-:Y:S01]  /*0280*/  FFMA.FTZ R17, R18, 1.1920928955078125e-07, R17 ;  /* 0x3400000012117823 */ /* 0x000fe20000010011 */
[----:B------:R-:W-:Y:S02]  /*0290*/  LOP3.LUT R28, R23, 0xff800000, RZ, 0xc0, !PT ;  /* 0xff800000171c7812 */ /* 0x000fe400078ec0ff */
[----:B------:R-:W-:Y:S01]  /*02a0*/  IADD3 R23, R12, -R19, RZ ;  /* 0x800000130c177210 */ /* 0x000fe20007ffe0ff */
[----:B------:R-:W-:Y:S01]  /*02b0*/  FFMA.FTZ R18, R21, 1.1920928955078125e-07, R22 ;  /* 0x3400000015127823 */ /* 0x000fe20000010016 */
[----:B------:R-:W-:Y:S01]  /*02c0*/  FFMA.FTZ R21, R20, -R24, 0.14084610342979431152 ;  /* 0x3e1039f614157423 */ /* 0x000fe20000010818 */
[----:B------:R-:W-:-:S02]  /*02d0*/  I2FP.F32.S32 R30, R28 ;  /* 0x0000001c001e7245 */ /* 0x000fc40000201400 */
[----:B------:R-:W-:Y:S01]  /*02e0*/  IADD3 R22, R13, -R26, RZ ;  /* 0x8000001a0d167210 */ /* 0x000fe20007ffe0ff */
[----:B------:R-:W-:Y:S01]  /*02f0*/  FFMA.FTZ R21, R20, R21, -0.12148627638816833496 ;  /* 0xbdf8cdcc14157423 */ /* 0x000fe20000010015 */
[----:B------:R-:W-:Y:S01]  /*0300*/  IADD3 R28, R15, -R28, RZ ;  /* 0x8000001c0f1c7210 */ /* 0x000fe20007ffe0ff */
[----:B------:R-:W-:Y:S01]  /*0310*/  FADD R23, R23, -1 ;  /* 0xbf80000017177421 */ /* 0x000fe20000000000 */
[----:B------:R-:W-:Y:S01]  /*0320*/  FFMA.FTZ R19, R30, 1.1920928955078125e-07, R25 ;  /* 0x340000001e137823 */ /* 0x000fe20000010019 */
[----:B------:R-:W-:Y:S01]  /*0330*/  FFMA.FTZ R25, R20, R21, 0.13980610668659210205 ;  /* 0x3e0f295514197423 */ /* 0x000fe20000010015 */
[----:B------:R-:W-:Y:S01]  /*0340*/  FADD R22, R22, -1 ;  /* 0xbf80000016167421 */ /* 0x000fe20000000000 */
[----:B------:R-:W-:Y:S01]  /*0350*/  FADD R21, R28, -1 ;  /* 0xbf8000001c157421 */ /* 0x000fe20000000000 */
[-C--:B------:R-:W-:Y:S01]  /*0360*/  FFMA.FTZ R26, R23, -R24.reuse, 0.14084610342979431152 ;  /* 0x3e1039f6171a7423 */ /* 0x080fe20000010818 */
[----:B------:R-:W-:Y:S01]  /*0370*/  FFMA.FTZ R25, R20, R25, -0.16684235632419586182 ;  /* 0xbe2ad8b914197423 */ /* 0x000fe20000010019 */
[-C--:B------:R-:W-:Y:S01]  /*0380*/  FFMA.FTZ R27, R22, -R24.reuse, 0.14084610342979431152 ;  /* 0x3e1039f6161b7423 */ /* 0x080fe20000010818 */
[----:B------:R-:W-:Y:S01]  /*0390*/  FFMA.FTZ R24, R21, -R24, 0.14084610342979431152 ;  /* 0x3e1039f615187423 */ /* 0x000fe20000010818 */
[----:B------:R-:W-:Y:S01]  /*03a0*/  FFMA.FTZ R26, R23, R26, -0.12148627638816833496 ;  /* 0xbdf8cdcc171a7423 */ /* 0x000fe2000001001a */
[----:B------:R-:W-:Y:S01]  /*03b0*/  FFMA.FTZ R25, R20, R25, 0.20012299716472625732 ;  /* 0x3e4ced0b14197423 */ /* 0x000fe20000010019 */
[----:B------:R-:W-:Y:S01]  /*03c0*/  FFMA.FTZ R27, R22, R27, -0.12148627638816833496 ;  /* 0xbdf8cdcc161b7423 */ /* 0x000fe2000001001b */
[----:B------:R-:W-:Y:S01]  /*03d0*/  FFMA.FTZ R24, R21, R24, -0.12148627638816833496 ;  /* 0xbdf8cdcc15187423 */ /* 0x000fe20000010018 */
[----:B------:R-:W-:Y:S01]  /*03e0*/  FFMA.FTZ R26, R23, R26, 0.13980610668659210205 ;  /* 0x3e0f2955171a7423 */ /* 0x000fe2000001001a */
[----:B------:R-:W-:Y:S01]  /*03f0*/  FFMA.FTZ R25, R20, R25, -0.24999669194221496582 ;  /* 0xbe7fff2214197423 */ /* 0x000fe20000010019 */
[----:B------:R-:W-:Y:S01]  /*0400*/  FFMA.FTZ R27, R22, R27, 0.13980610668659210205 ;  /* 0x3e0f2955161b7423 */ /* 0x000fe2000001001b */
[----:B------:R-:W-:Y:S01]  /*0410*/  FFMA.FTZ R24, R21, R24, 0.13980610668659210205 ;  /* 0x3e0f295515187423 */ /* 0x000fe20000010018 */
[----:B------:R-:W-:Y:S01]  /*0420*/  FFMA.FTZ R26, R23, R26, -0.16684235632419586182 ;  /* 0xbe2ad8b9171a7423 */ /* 0x000fe2000001001a */
[----:B------:R-:W-:Y:S01]  /*0430*/  ISETP.GE.U32.AND P4, PT, R14, 0x7f800000, PT ;  /* 0x7f8000000e00780c */ /* 0x000fe20003f86070 */
[----:B------:R-:W-:Y:S01]  /*0440*/  FFMA.FTZ R27, R22, R27, -0.16684235632419586182 ;  /* 0xbe2ad8b9161b7423 */ /* 0x000fe2000001001b */
[----:B------:R-:W-:Y:S01]  /*0450*/  FFMA.FTZ R24, R21, R24, -0.16684235632419586182 ;  /* 0xbe2ad8b915187423 */ /* 0x000fe20000010018 */
[----:B------:R-:W-:Y:S01]  /*0460*/  FFMA.FTZ R26, R23, R26, 0.20012299716472625732 ;  /* 0x3e4ced0b171a7423 */ /* 0x000fe2000001001a */
[----:B------:R-:W-:Y:S01]  /*0470*/  FFMA.FTZ R25, R20, R25, 0.33333182334899902344 ;  /* 0x3eaaaa7814197423 */ /* 0x000fe20000010019 */
[----:B------:R-:W-:Y:S01]  /*0480*/  FFMA.FTZ R27, R22, R27, 0.20012299716472625732 ;  /* 0x3e4ced0b161b7423 */ /* 0x000fe2000001001b */
[----:B------:R-:W-:Y:S01]  /*0490*/  FFMA.FTZ R24, R21, R24, 0.20012299716472625732 ;  /* 0x3e4ced0b15187423 */ /* 0x000fe20000010018 */
[----:B------:R-:W-:Y:S01]  /*04a0*/  FFMA.FTZ R26, R23, R26, -0.24999669194221496582 ;  /* 0xbe7fff22171a7423 */ /* 0x000fe2000001001a */
[----:B------:R-:W-:Y:S01]  /*04b0*/  ISETP.GE.U32.AND P0, PT, R12, 0x7f800000, PT ;  /* 0x7f8000000c00780c */ /* 0x000fe20003f06070 */
[----:B------:R-:W-:Y:S01]  /*04c0*/  FFMA.FTZ R25, R20, R25, -0.5 ;  /* 0xbf00000014197423 */ /* 0x000fe20000010019 */
[----:B------:R-:W-:Y:S01]  /*04d0*/  FFMA.FTZ R24, R21, R24, -0.24999669194221496582 ;  /* 0xbe7fff2215187423 */ /* 0x000fe20000010018 */
[----:B------:R-:W-:Y:S01]  /*04e0*/  FFMA.FTZ R26, R23, R26, 0.33333182334899902344 ;  /* 0x3eaaaa78171a7423 */ /* 0x000fe2000001001a */
[----:B------:R-:W-:Y:S01]  /*04f0*/  FFMA.FTZ R27, R22, R27, -0.24999669194221496582 ;  /* 0xbe7fff22161b7423 */ /* 0x000fe2000001001b */
[----:B------:R-:W-:Y:S01]  /*0500*/  ISETP.GE.U32.AND P1, PT, R13, 0x7f800000, PT ;  /* 0x7f8000000d00780c */ /* 0x000fe20003f26070 */
[----:B------:R-:W-:Y:S01]  /*0510*/  FFMA.FTZ R24, R21, R24, 0.33333182334899902344 ;  /* 0x3eaaaa7815187423 */ /* 0x000fe20000010018 */
[----:B------:R-:W-:Y:S01]  /*0520*/  FFMA.FTZ R26, R23, R26, -0.5 ;  /* 0xbf000000171a7423 */ /* 0x000fe2000001001a */
[----:B------:R-:W-:Y:S01]  /*0530*/  FMUL R25, R20, R25 ;  /* 0x0000001914197220 */ /* 0x000fe20000400000 */
[----:B------:R-:W-:Y:S01]  /*0540*/  FFMA.FTZ R27, R22, R27, 0.33333182334899902344 ;  /* 0x3eaaaa78161b7423 */ /* 0x000fe2000001001b */
[----:B------:R-:W-:Y:S01]  /*0550*/  FFMA.FTZ R24, R21, R24, -0.5 ;  /* 0xbf00000015187423 */ /* 0x000fe20000010018 */
[----:B------:R-:W-:Y:S01]  /*0560*/  FMUL R26, R23, R26 ;  /* 0x0000001a171a7220 */ /* 0x000fe20000400000 */
[----:B------:R-:W-:Y:S01]  /*0570*/  ISETP.GE.U32.AND P2, PT, R15, 0x7f800000, PT ;  /* 0x7f8000000f00780c */ /* 0x000fe20003f46070 */
[----:B------:R-:W-:Y:S01]  /*0580*/  FFMA.FTZ R25, R20, R25, R20 ;  /* 0x0000001914197223 */ /* 0x000fe20000010014 */
[----:B------:R-:W-:Y:S01]  /*0590*/  FMUL R24, R21, R24 ;  /* 0x0000001815187220 */ /* 0x000fe20000400000 */
[----:B------:R-:W-:Y:S01]  /*05a0*/  FFMA.FTZ R26, R23, R26, R23 ;  /* 0x0000001a171a7223 */ /* 0x000fe20000010017 */
[----:B------:R-:W-:Y:S01]  /*05b0*/  FFMA.FTZ R27, R22, R27, -0.5 ;  /* 0xbf000000161b7423 */ /* 0x000fe2000001001b */
[----:B------:R-:W-:Y:S01]  /*05c0*/  @P4 MOV R23, 0x7f800000 ;  /* 0x7f80000000174802 */ /* 0x000fe20000000f00 */
[----:B------:R-:W-:Y:S01]  /*05d0*/  FFMA.FTZ R24, R21, R24, R21 ;  /* 0x0000001815187223 */ /* 0x000fe20000010015 */
[----:B------:R-:W-:Y:S01]  /*05e0*/  FFMA.FTZ R16, R16, 0.69314718246459960938, R25 ;  /* 0x3f31721810107823 */ /* 0x000fe20000010019 */
[----:B------:R-:W-:Y:S01]  /*05f0*/  FMUL R27, R22, R27 ;  /* 0x0000001b161b7220 */ /* 0x000fe20000400000 */
[----:B------:R-:W-:Y:S01]  /*0600*/  @P0 MOV R21, 0x7f800000 ;  /* 0x7f80000000150802 */ /* 0x000fe20000000f00 */
[C---:B------:R-:W-:Y:S01]  /*0610*/  @P4 FFMA.FTZ R16, R14.reuse, R23, +INF ;  /* 0x7f8000000e104423 */ /* 0x040fe20000010017 */
[----:B------:R-:W-:Y:S01]  /*0620*/  FSETP.NEU.AND P3, PT, R14, RZ, PT ;  /* 0x000000ff0e00720b */ /* 0x000fe20003f6d000 */
[----:B------:R-:W-:Y:S01]  /*0630*/  FFMA.FTZ R27, R22, R27, R22 ;  /* 0x0000001b161b7223 */ /* 0x000fe20000010016 */
[----:B------:R-:W-:Y:S01]  /*0640*/  FFMA.FTZ R17, R17, 0.69314718246459960938, R26 ;  /* 0x3f31721811117823 */ /* 0x000fe2000001001a */
[----:B------:R-:W-:Y:S01]  /*0650*/  @P1 MOV R14, 0x7f800000 ;  /* 0x7f800000000e1802 */ /* 0x000fe20000000f00 */
[C---:B------:R-:W-:Y:S01]  /*0660*/  @P0 FFMA.FTZ R17, R12.reuse, R21, +INF ;  /* 0x7f8000000c110423 */ /* 0x040fe20000010015 */
[----:B------:R-:W-:Y:S01]  /*0670*/  FSETP.NEU.AND P4, PT, R12, RZ, PT ;  /* 0x000000ff0c00720b */ /* 0x000fe20003f8d000 */
[----:B------:R-:W-:Y:S01]  /*0680*/  FFMA.FTZ R18, R18, 0.69314718246459960938, R27 ;  /* 0x3f31721812127823 */ /* 0x000fe2000001001b */
[----:B------:R-:W-:Y:S01]  /*0690*/  FSEL R16, R16, -INF , P3 ;  /* 0xff80000010107808 */ /* 0x000fe20001800000 */
[----:B------:R-:W-:Y:S01]  /*06a0*/  @P1 FFMA.FTZ R18, R13, R14, +INF ;  /* 0x7f8000000d121423 */ /* 0x000fe2000001000e */
[----:B------:R-:W-:Y:S01]  /*06b0*/  @P2 MOV R12, 0x7f800000 ;  /* 0x7f800000000c2802 */ /* 0x000fe20000000f00 */
[----:B------:R-:W-:Y:S01]  /*06c0*/  FFMA.FTZ R19, R19, 0.69314718246459960938, R24 ;  /* 0x3f31721813137823 */ /* 0x000fe20000010018 */
[----:B------:R-:W-:Y:S01]  /*06d0*/  FSETP.NEU.AND P0, PT, R13, RZ, PT ;  /* 0x000000ff0d00720b */ /* 0x000fe20003f0d000 */
[----:B------:R-:W-:Y:S01]  /*06e0*/  FMUL R13, R9, R16 ;  /* 0x00000010090d7220 */ /* 0x000fe20000400000 */
[----:B------:R-:W-:Y:S01]  /*06f0*/  FSEL R17, R17, -INF , P4 ;  /* 0xff80000011117808 */ /* 0x000fe20002000000 */
[C---:B------:R-:W-:Y:S01]  /*0700*/  @P2 FFMA.FTZ R19, R15.reuse, R12, +INF ;  /* 0x7f8000000f132423 */ /* 0x040fe2000001000c */
[----:B------:R-:W-:Y:S01]  /*0710*/  FSETP.NEU.AND P1, PT, R15, RZ, PT ;  /* 0x000000ff0f00720b */ /* 0x000fe20003f2d000 */
[----:B---3--:R-:W-:Y:S01]  /*0720*/  FADD R15, RZ, -R4 ;  /* 0x80000004ff0f7221 */ /* 0x008fe20000000000 */
[----:B------:R-:W-:Y:S01]  /*0730*/  FSEL R9, R18, -INF , P0 ;  /* 0xff80000012097808 */ /* 0x000fe20000000000 */
[----:B------:R-:W-:Y:S01]  /*0740*/  FFMA R13, R8, R17, R13 ;  /* 0x00000011080d7223 */ /* 0x000fe2000000000d */
[----:B------:R-:W-:Y:S01]  /*0750*/  FSEL R8, R19, -INF , P1 ;  /* 0xff80000013087808 */ /* 0x000fe20000800000 */
[----:B------:R-:W-:-:S02]  /*0760*/  FADD R16, RZ, -R5 ;  /* 0x80000005ff107221 */ /* 0x000fc40000000000 */
[----:B------:R-:W-:-:S04]  /*0770*/  FFMA R10, R10, R9, R13 ;  /* 0x000000090a0a7223 */ /* 0x000fc8000000000d */
[----:B------:R-:W-:-:S05]  /*0780*/  FFMA R10, R11, R8, R10 ;  /* 0x000000080b0a7223 */ /* 0x000fca000000000a */
[----:B------:R-:W0:Y:S02]  /*0790*/  SHFL.BFLY PT, R9, R10, 0x10, 0x1f ;  /* 0x0e001f000a097f89 */ /* 0x000e2400000e0000 */
[----:B0-----:R-:W-:-:S05]  /*07a0*/  FADD R11, R10, R9 ;  /* 0x000000090a0b7221 */ /* 0x001fca0000000000 */
[----:B------:R-:W0:Y:S02]  /*07b0*/  SHFL.BFLY PT, R8, R11, 0x8, 0x1f ;  /* 0x0d001f000b087f89 */ /* 0x000e2400000e0000 */
[----:B0-----:R-:W-:Y:S01]  /*07c0*/  FADD R12, R11, R8 ;  /* 0x000000080b0c7221 */ /* 0x001fe20000000000 */
[----:B------:R-:W-:Y:S01]  /*07d0*/  FADD R15, R15, R16 ;  /* 0x000000100f0f7221 */ /* 0x000fe20000000000 */
[----:B------:R-:W-:Y:S01]  /*07e0*/  FADD R6, RZ, -R6 ;  /* 0x80000006ff067221 */ /* 0x000fe20000000000 */
[----:B------:R-:W-:Y:S01]  /*07f0*/  FADD R7, RZ, -R7 ;  /* 0x80000007ff077221 */ /* 0x000fe20000000000 */
[----:B------:R-:W-:Y:S01]  /*0800*/  LOP3.LUT P1, RZ, R0, 0x1f, RZ, 0xc0, !PT ;  /* 0x0000001f00ff7812 */ /* 0x000fe2000782c0ff */
[----:B------:R-:W0:Y:S01]  /*0810*/  SHFL.BFLY PT, R9, R12, 0x4, 0x1f ;  /* 0x0c801f000c097f89 */ /* 0x000e2200000e0000 */
[----:B------:R-:W-:Y:S01]  /*0820*/  FADD R6, R6, R15 ;  /* 0x0000000f06067221 */ /* 0x000fe20000000000 */
[----:B------:R-:W-:Y:S01]  /*0830*/  MOV R8, c[0x0][0x178] ;  /* 0x00005e0000087a02 */ /* 0x000fe20000000f00 */
[----:B0-----:R-:W-:-:S02]  /*0840*/  FADD R13, R12, R9 ;  /* 0x000000090c0d7221 */ /* 0x001fc40000000000 */
[----:B------:R-:W-:Y:S01]  /*0850*/  FADD R7, R7, R6 ;  /* 0x0000000607077221 */ /* 0x000fe20000000000 */
[----:B------:R-:W-:Y:S02]  /*0860*/  MOV R9, c[0x0][0x17c] ;  /* 0x00005f0000097a02 */ /* 0x000fe40000000f00 */
[----:B------:R-:W0:Y:S04]  /*0870*/  SHFL.BFLY PT, R14, R13, 0x2, 0x1f ;  /* 0x0c401f000d0e7f89 */ /* 0x000e2800000e0000 */
[----:B------:R-:W1:Y:S04]  /*0880*/  SHFL.BFLY PT, R6, R7, 0x10, 0x1f ;  /* 0x0e001f0007067f89 */ /* 0x000e6800000e0000 */
[----:B------:R2:W3:Y:S01]  /*0890*/  LDG.E R4, [R8.64] ;  /* 0x0000000408047981 */ /* 0x0004e2000c1e1900 */
[----:B------:R-:W-:-:S02]  /*08a0*/  ISETP.GE.AND P2, PT, R0, 0x4, PT ;  /* 0x000000040000780c */ /* 0x000fc40003f46270 */
[----:B------:R-:W-:-:S04]  /*08b0*/  LOP3.LUT P0, RZ, R0, 0x3, RZ, 0xc0, !PT ;  /* 0x0000000300ff7812 */ /* 0x000fc8000780c0ff */
[----:B------:R-:W-:Y:S01]  /*08c0*/  ISETP.LT.AND P0, PT, R0, 0x4, !P0 ;  /* 0x000000040000780c */ /* 0x000fe20004701270 */
[----:B0-----:R-:W-:Y:S01]  /*08d0*/  FADD R14, R13, R14 ;  /* 0x0000000e0d0e7221 */ /* 0x001fe20000000000 */
[----:B-1----:R-:W-:-:S04]  /*08e0*/  FADD R10, R7, R6 ;  /* 0x00000006070a7221 */ /* 0x002fc80000000000 */
[----:B------:R-:W0:Y:S01]  /*08f0*/  SHFL.BFLY PT, R5, R14, 0x1, 0x1f ;  /* 0x0c201f000e057f89 */ /* 0x000e2200000e0000 */
[----:B------:R-:W-:-:S03]  /*0900*/  SHF.R.U32.HI R6, RZ, 0x3, R0 ;  /* 0x00000003ff067819 */ /* 0x000fc60000011600 */
[----:B--2---:R-:W1:Y:S01]  /*0910*/  SHFL.BFLY PT, R9, R10, 0x8, 0x1f ;  /* 0x0d001f000a097f89 */ /* 0x004e6200000e0000 */
[----:B------:R-:W-:Y:S01]  /*0920*/  LOP3.LUT R6, R6, 0xc, RZ, 0xc0, !PT ;  /* 0x0000000c06067812 */ /* 0x000fe200078ec0ff */
[----:B0-----:R-:W-:Y:S01]  /*0930*/  FADD R11, R14, R5 ;  /* 0x000000050e0b7221 */ /* 0x001fe20000000000 */
[----:B-1----:R-:W-:-:S04]  /*0940*/  FADD R9, R10, R9 ;  /* 0x000000090a097221 */ /* 0x002fc80000000000 */
[----:B------:R-:W-:Y:S04]  /*0950*/  @!P1 STS [R6], R11 ;  /* 0x0000000b06009388 */ /* 0x000fe80000000800 */
[----:B------:R-:W-:Y:S06]  /*0960*/  BAR.SYNC.DEFER_BLOCKING 0x0 ;  /* 0x0000000000007b1d */ /* 0x000fec0000010000 */
[----:B------:R-:W0:Y:S04]  /*0970*/  SHFL.BFLY PT, R8, R9, 0x4, 0x1f ;  /* 0x0c801f0009087f89 */ /* 0x000e2800000e0000 */
[----:B------:R-:W-:Y:S01]  /*0980*/  @!P2 LDS R3, [R0.X4] ;  /* 0x000000000003a984 */ /* 0x000fe20000004800 */
[----:B0-----:R-:W-:-:S05]  /*0990*/  FADD R7, R9, R8 ;  /* 0x0000000809077221 */ /* 0x001fca0000000000 */
[----:B------:R-:W0:Y:S02]  /*09a0*/  SHFL.BFLY PT, R10, R7, 0x2, 0x1f ;  /* 0x0c401f00070a7f89 */ /* 0x000e2400000e0000 */
[----:B0-----:R-:W-:Y:S02]  /*09b0*/  FADD R10, R7, R10 ;  /* 0x0000000a070a7221 */ /* 0x001fe40000000000 */
[----:B------:R-:W0:Y:S04]  /*09c0*/  SHFL.BFLY PT, R8, R3, 0x2, 0x1f ;  /* 0x0c401f0003087f89 */ /* 0x000e2800000e0000 */
[----:B------:R-:W1:Y:S01]  /*09d0*/  SHFL.BFLY PT, R11, R10, 0x1, 0x1f ;  /* 0x0c201f000a0b7f89 */ /* 0x000e6200000e0000 */
[----:B0-----:R-:W-:Y:S01]  /*09e0*/  FADD R8, R3, R8 ;  /* 0x0000000803087221 */ /* 0x001fe20000000000 */
[----:B-1----:R-:W-:-:S04]  /*09f0*/  FADD R11, R10, R11 ;  /* 0x0000000b0a0b7221 */ /* 0x002fc80000000000 */
[----:B------:R-:W0:Y:S02]  /*0a00*/  SHFL.BFLY PT, R5, R8, 0x1, 0x1f ;  /* 0x0c201f0008057f89 */ /* 0x000e2400000e0000 */
[----:B0-----:R-:W-:-:S05]  /*0a10*/  FADD R5, R8, R5 ;  /* 0x0000000508057221 */ /* 0x001fca0000000000 */
[----:B------:R-:W-:Y:S04]  /*0a20*/  @P0 STS [R0.X4], R5 ;  /* 0x0000000500000388 */ /* 0x000fe80000004800 */
[----:B------:R-:W-:Y:S06]  /*0a30*/  BAR.SYNC.DEFER_BLOCKING 0x0 ;  /* 0x0000000000007b1d */ /* 0x000fec0000010000 */
[----:B------:R-:W0:Y:S04]  /*0a40*/  LDS R3, [RZ] ;  /* 0x00000000ff037984 */ /* 0x000e280000000800 */
[----:B------:R-:W-:Y:S06]  /*0a50*/  BAR.SYNC.DEFER_BLOCKING 0x0 ;  /* 0x0000000000007b1d */ /* 0x000fec0000010000 */
[----:B------:R-:W-:Y:S04]  /*0a60*/  @!P1 STS [R6], R11 ;  /* 0x0000000b06009388 */ /* 0x000fe80000000800 */
[----:B------:R-:W-:Y:S01]  /*0a70*/  BAR.SYNC.DEFER_BLOCKING 0x0 ;  /* 0x0000000000007b1d */ /* 0x000fe20000010000 */
[----:B0-----:R-:W-:-:S05]  /*0a80*/  FADD R3, RZ, R3 ;  /* 0x00000003ff037221 */ /* 0x001fca0000000000 */
[----:B------:R-:W0:Y:S04]  /*0a90*/  @!P2 LDS R2, [R0.X4] ;  /* 0x000000000002a984 */ /* 0x000e280000004800 */
[----:B0-----:R-:W0:Y:S01]  /*0aa0*/  SHFL.BFLY PT, R7, R2, 0x2, 0x1f ;  /* 0x0c401f0002077f89 */ /* 0x001e2200000e0000 */
[----:B---3--:R-:W-:Y:S01]  /*0ab0*/  FMUL R6, R4, 0.00021701389050576835871 ;  /* 0x39638e3904067820 */ /* 0x008fe20000400000 */
[----:B------:R-:W-:-:S03]  /*0ac0*/  FADD R4, RZ, -R3 ;  /* 0x80000003ff047221 */ /* 0x000fc60000000000 */
[----:B------:R-:W-:Y:S01]  /*0ad0*/  FMUL R3, R6, 0.00062499998603016138077 ;  /* 0x3a23d70a06037820 */ /* 0x000fe20000400000 */
[----:B0-----:R-:W-:-:S05]  /*0ae0*/  FADD R7, R2, R7 ;  /* 0x0000000702077221 */ /* 0x001fca0000000000 */
[----:B------:R-:W0:Y:S02]  /*0af0*/  SHFL.BFLY PT, R8, R7, 0x1, 0x1f ;  /* 0x0c201f0007087f89 */ /* 0x000e2400000e0000 */
[----:B0-----:R-:W-:-:S05]  /*0b00*/  FADD R9, R7, R8 ;  /* 0x0000000807097221 */ /* 0x001fca0000000000 */
[----:B------:R-:W-:Y:S04]  /*0b10*/  @P0 STS [R0.X4], R9 ;  /* 0x0000000900000388 */ /* 0x000fe80000004800 */
[----:B------:R-:W-:Y:S01]  /*0b20*/  BAR.SYNC.DEFER_BLOCKING 0x0 ;  /* 0x0000000000007b1d */ /* 0x000fe20000010000 */
[----:B------:R-:W-:-:S05]  /*0b30*/  LOP3.LUT P0, RZ, R0, 0x7f, RZ, 0xc0, !PT ;  /* 0x0000007f00ff7812 */ /* 0x000fca000780c0ff */
[----:B------:R-:W0:Y:S02]  /*0b40*/  LDS R5, [RZ] ;  /* 0x00000000ff057984 */ /* 0x000e240000000800 */
[----:B0-----:R-:W-:-:S04]  /*0b50*/  FADD R5, RZ, R5 ;  /* 0x00000005ff057221 */ /* 0x001fc80000000000 */
[----:B------:R-:W-:-:S04]  /*0b60*/  FFMA R4, R5, 0.001953125, -R4 ;  /* 0x3b00000005047823 */ /* 0x000fc80000000804 */
[----:B------:R-:W-:Y:S01]  /*0b70*/  FFMA R5, R4, 0.0024999999441206455231, R3 ;  /* 0x3b23d70a04057823 */ /* 0x000fe20000000003 */
[----:B------:R-:W-:Y:S06]  /*0b80*/  BAR.SYNC.DEFER_BLOCKING 0x0 ;  /* 0x0000000000007b1d */ /* 0x000fec0000010000 */
[----:B------:R-:W-:Y:S05]  /*0b90*/  @P0 EXIT ;  /* 0x000000000000094d */ /* 0x000fea0003800000 */
[----:B------:R-:W-:Y:S02]  /*0ba0*/  MOV R2, c[0x0][0x160] ;  /* 0x0000580000027a02 */ /* 0x000fe40000000f00 */
[----:B------:R-:W-:-:S05]  /*0bb0*/  MOV R3, c[0x0][0x164] ;  /* 0x0000590000037a02 */ /* 0x000fca0000000f00 */
[----:B------:R-:W-:Y:S01]  /*0bc0*/  STG.E [R2.64], R5 ;  /* 0x0000000502007986 */ /* 0x000fe2000c101904 */
[----:B------:R-:W-:Y:S05]  /*0bd0*/  EXIT ;  /* 0x000000000000794d */ /* 0x000fea0003800000 */
.L_x_0:
[----:B------:R-:W-:-:S00]  /*0be0*/  BRA `(.L_x_0) ;  /* 0xfffffff000007947 */ /* 0x000fc0000383ffff */
[----:B------:R-:W-:-:S00]  /*0bf0*/  NOP ;  /* 0x0000000000007918 */ /* 0x000fc00000000000 */
        /* <DEDUP_REMOVED lines=8> */
.L_x_1:


//--------------------- .nv.global.init           --------------------------
	.section	.nv.global.init,"aw",@progbits
.nv.global.init:
	.type		_$_str,@object
	.size		_$_str,(.L_0 - _$_str)
_$_str:
        /*0000*/ 	.byte	0x5f, 0x5f, 0x43, 0x55, 0x44, 0x41, 0x5f, 0x46, 0x54, 0x5a, 0x00
.L_0:


//--------------------- .nv.shared.triton_per_fused__to_copy_add_gt_log_mean_mse_loss_mul_neg_sub_sum_where_6 --------------------------
	.section	.nv.shared.triton_per_fused__to_copy_add_gt_log_mean_mse_loss_mul_neg_sub_sum_where_6,"aw",@nobits
	.sectionflags	@""
	.align	16
